//
// Generated by NVIDIA NVVM Compiler
//
// Compiler Build ID: CL-36424714
// Cuda compilation tools, release 13.0, V13.0.88
// Based on NVVM 20.0.0
//

.version 9.0
.target sm_100
.address_size 64

	// .globl	_Z10cuda_helloPi
.extern .func  (.param .b32 func_retval0) vprintf
(
	.param .b64 vprintf_param_0,
	.param .b64 vprintf_param_1
)
;
.global .align 1 .b8 $str[32] = {72, 101, 108, 108, 111, 32, 87, 111, 114, 108, 100, 32, 102, 114, 111, 109, 32, 71, 80, 85, 32, 97, 91, 37, 100, 93, 61, 37, 100, 32, 10};

.visible .entry _Z10cuda_helloPi(
	.param .u64 .ptr .align 1 _Z10cuda_helloPi_param_0
)
{
	.local .align 8 .b8 	__local_depot0[8];
	.reg .b64 	%SP;
	.reg .b64 	%SPL;
	.reg .b32 	%r<5>;
	.reg .b64 	%rd<9>;

	mov.u64 	%SPL, __local_depot0;
	cvta.local.u64 	%SP, %SPL;
	ld.param.u64 	%rd1, [_Z10cuda_helloPi_param_0];
	cvta.to.global.u64 	%rd2, %rd1;
	add.u64 	%rd3, %SP, 0;
	add.u64 	%rd4, %SPL, 0;
	mov.u32 	%r1, %ctaid.x;
	mul.wide.u32 	%rd5, %r1, 4;
	add.s64 	%rd6, %rd2, %rd5;
	ld.global.u32 	%r2, [%rd6];
	st.local.v2.u32 	[%rd4], {%r1, %r2};
	mov.u64 	%rd7, $str;
	cvta.global.u64 	%rd8, %rd7;
	{ // callseq 0, 0
	.param .b64 param0;
	st.param.b64 	[param0], %rd8;
	.param .b64 param1;
	st.param.b64 	[param1], %rd3;
	.param .b32 retval0;
	call.uni (retval0), 
	vprintf, 
	(
	param0, 
	param1
	);
	ld.param.b32 	%r3, [retval0];
	} // callseq 0
	ret;

}


// ===== COMPILED SASS (sm_100) =====

	.target	sm_100

	.elftype	@"ET_EXEC"


//--------------------- .note.nv.tkinfo           --------------------------
	.section	.note.nv.tkinfo,"",@"SHT_NOTE"
	.sectionflags	@"SHF_NOTE_NV_TKINFO"
	.tkinfo
        /*0018*/ 	.word	0x00000002
        /*0030*/ 	.string	""
        /*0030*/ 	.string	"ptxas"
        /*0030*/ 	.string	"Cuda compilation tools, release 13.0, V13.0.88"
        /*0030*/ 	.string	"Build cuda_13.0.r13.0/compiler.36424714_0"
        /*0030*/ 	.string	"-arch sm_100 -m 64 "



//--------------------- .note.nv.cuinfo           --------------------------
	.section	.note.nv.cuinfo,"",@"SHT_NOTE"
	.sectionflags	@"SHF_NOTE_NV_CUINFO"
        /*0018*/ 	.short	0x0002
        /*001a*/ 	.short	0x0064
        /*001c*/ 	.short	0x0082
	.zero		2


//--------------------- .nv.info                  --------------------------
	.section	.nv.info,"",@"SHT_CUDA_INFO"
	.align	4


	//----- nvinfo : EIATTR_REGCOUNT
	.align		4
        /*0000*/ 	.byte	0x04, 0x2f
        /*0002*/ 	.short	(.L_2 - .L_1)
	.align		4
.L_1:
        /*0004*/ 	.word	index@(_Z10cuda_helloPi)
        /*0008*/ 	.word	0x00000018


	//----- nvinfo : EIATTR_FRAME_SIZE
	.align		4
.L_2:
        /*000c*/ 	.byte	0x04, 0x11
        /*000e*/ 	.short	(.L_4 - .L_3)
	.align		4
.L_3:
        /*0010*/ 	.word	index@(_Z10cuda_helloPi)
        /*0014*/ 	.word	0x00000008


	//----- nvinfo : EIATTR_MIN_STACK_SIZE
	.align		4
.L_4:
        /*0018*/ 	.byte	0x04, 0x12
        /*001a*/ 	.short	(.L_6 - .L_5)
	.align		4
.L_5:
        /*001c*/ 	.word	index@(_Z10cuda_helloPi)
        /*0020*/ 	.word	0x00000008
.L_6:


//--------------------- .nv.compat                --------------------------
	.section	.nv.compat,"",@"SHT_CUDA_COMPAT_INFO"
	.align	4
        /*0000*/ 	.byte	0x02, 0x09, 0x00, 0x00, 0x02, 0x02, 0x01, 0x00, 0x02, 0x05, 0x05, 0x00, 0x03, 0x07, 0x01, 0x01
        /*0010*/ 	.byte	0x02, 0x03, 0x00, 0x00, 0x02, 0x06, 0x01, 0x00, 0x04, 0x0b, 0x08, 0x00, 0x09, 0x00, 0x00, 0x00
        /*0020*/ 	.byte	0x00, 0x00, 0x00, 0x00


//--------------------- .nv.info._Z10cuda_helloPi --------------------------
	.section	.nv.info._Z10cuda_helloPi,"",@"SHT_CUDA_INFO"
	.sectionflags	@""
	.align	4


	//----- nvinfo : EIATTR_CUDA_API_VERSION
	.align		4
        /*0000*/ 	.byte	0x04, 0x37
        /*0002*/ 	.short	(.L_8 - .L_7)
.L_7:
        /*0004*/ 	.word	0x00000082


	//----- nvinfo : EIATTR_KPARAM_INFO
	.align		4
.L_8:
        /*0008*/ 	.byte	0x04, 0x17
        /*000a*/ 	.short	(.L_10 - .L_9)
.L_9:
        /*000c*/ 	.word	0x00000000
        /*0010*/ 	.short	0x0000
        /*0012*/ 	.short	0x0000
        /*0014*/ 	.byte	0x00, 0xf5, 0x21, 0x00


	//----- nvinfo : EIATTR_SPARSE_MMA_MASK
	.align		4
.L_10:
        /*0018*/ 	.byte	0x03, 0x50
        /*001a*/ 	.short	0x0000


	//----- nvinfo : EIATTR_MAXREG_COUNT
	.align		4
        /*001c*/ 	.byte	0x03, 0x1b
        /*001e*/ 	.short	0x00ff


	//----- nvinfo : EIATTR_EXTERNS
	.align		4
        /*0020*/ 	.byte	0x04, 0x0f
        /*0022*/ 	.short	(.L_12 - .L_11)


	//   ....[0]....
	.align		4
.L_11:
        /*0024*/ 	.word	index@(vprintf)


	//----- nvinfo : EIATTR_MERCURY_ISA_VERSION
	.align		4
.L_12:
        /*0028*/ 	.byte	0x03, 0x5f
        /*002a*/ 	.short	0x0101


	//----- nvinfo : EIATTR_VRC_CTA_INIT_COUNT
	.align		4
        /*002c*/ 	.byte	0x02, 0x4a
	.zero		1
	.zero		1


	//----- nvinfo : EIATTR_SYSCALL_OFFSETS
	.align		4
        /*0030*/ 	.byte	0x04, 0x46
        /*0032*/ 	.short	(.L_14 - .L_13)


	//   ....[0]....
.L_13:
        /*0034*/ 	.word	0x00000120


	//----- nvinfo : EIATTR_EXIT_INSTR_OFFSETS
	.align		4
.L_14:
        /*0038*/ 	.byte	0x04, 0x1c
        /*003a*/ 	.short	(.L_16 - .L_15)


	//   ....[0]....
.L_15:
        /*003c*/ 	.word	0x00000130


	//----- nvinfo : EIATTR_CBANK_PARAM_SIZE
	.align		4
.L_16:
        /*0040*/ 	.byte	0x03, 0x19
        /*0042*/ 	.short	0x0008


	//----- nvinfo : EIATTR_PARAM_CBANK
	.align		4
        /*0044*/ 	.byte	0x04, 0x0a
        /*0046*/ 	.short	(.L_18 - .L_17)
	.align		4
.L_17:
        /*0048*/ 	.word	index@(.nv.constant0._Z10cuda_helloPi)
        /*004c*/ 	.short	0x0380
        /*004e*/ 	.short	0x0008


	//----- nvinfo : EIATTR_SW_WAR
	.align		4
.L_18:
        /*0050*/ 	.byte	0x04, 0x36
        /*0052*/ 	.short	(.L_20 - .L_19)
.L_19:
        /*0054*/ 	.word	0x00000008
.L_20:


//--------------------- .nv.callgraph             --------------------------
	.section	.nv.callgraph,"",@"SHT_CUDA_CALLGRAPH"
	.align	4
	.sectionentsize	8
	.align		4
        /*0000*/ 	.word	0x00000000
	.align		4
        /*0004*/ 	.word	0xffffffff
	.align		4
        /*0008*/ 	.word	index@(_Z10cuda_helloPi)
	.align		4
        /*000c*/ 	.word	index@(vprintf)
	.align		4
        /*0010*/ 	.word	0x00000000
	.align		4
        /*0014*/ 	.word	0xfffffffe
	.align		4
        /*0018*/ 	.word	0x00000000
	.align		4
        /*001c*/ 	.word	0xfffffffd
	.align		4
        /*0020*/ 	.word	0x00000000
	.align		4
        /*0024*/ 	.word	0xfffffffc


//--------------------- .nv.constant4             --------------------------
	.section	.nv.constant4,"a",@progbits
	.align	8
	.align		8
.nv.constant4:
        /*0000*/ 	.dword	vprintf
	.align		8
        /*0008*/ 	.dword	$str


//--------------------- .text._Z10cuda_helloPi    --------------------------
	.section	.text._Z10cuda_helloPi,"ax",@progbits
	.align	128
        .global         _Z10cuda_helloPi
        .type           _Z10cuda_helloPi,@function
        .size           _Z10cuda_helloPi,(.L_x_2 - _Z10cuda_helloPi)
        .other          _Z10cuda_helloPi,@"STO_CUDA_ENTRY STV_DEFAULT"
_Z10cuda_helloPi:
.text._Z10cuda_helloPi:
[----:B------:R-:W0:Y:S01]  /*0000*/  LDC R1, c[0x0][0x37c] ;  /* 0x0000df00ff017b82 */ /* 0x000e220000000800 */
[----:B------:R-:W1:Y:S07]  /*0010*/  S2R R10, SR_CTAID.X ;  /* 0x00000000000a7919 */ /* 0x000e6e0000002500 */
[----:B------:R-:W1:Y:S01]  /*0020*/  LDC.64 R2, c[0x0][0x380] ;  /* 0x0000e000ff027b82 */ /* 0x000e620000000a00 */
[----:B------:R-:W2:Y:S01]  /*0030*/  LDCU.64 UR4, c[0x0][0x358] ;  /* 0x00006b00ff0477ac */ /* 0x000ea20008000a00 */
[----:B0-----:R-:W-:Y:S01]  /*0040*/  VIADD R1, R1, 0xfffffff8 ;  /* 0xfffffff801017836 */ /* 0x001fe20000000000 */
[----:B------:R-:W0:Y:S01]  /*0050*/  LDCU.64 UR6, c[0x4][0x8] ;  /* 0x01000100ff0677ac */ /* 0x000e220008000a00 */
[----:B-1----:R-:W-:-:S05]  /*0060*/  IMAD.WIDE.U32 R2, R10, 0x4, R2 ;  /* 0x000000040a027825 */ /* 0x002fca00078e0002 */
[----:B--2---:R-:W2:Y:S01]  /*0070*/  LDG.E R11, desc[UR4][R2.64] ;  /* 0x00000004020b7981 */ /* 0x004ea2000c1e1900 */
[----:B------:R-:W-:Y:S01]  /*0080*/  MOV R0, 0x0 ;  /* 0x0000000000007802 */ /* 0x000fe20000000f00 */
[----:B------:R-:W1:Y:S01]  /*0090*/  LDCU UR4, c[0x0][0x2f8] ;  /* 0x00005f00ff0477ac */ /* 0x000e620008000800 */
[----:B0-----:R-:W-:Y:S01]  /*00a0*/  IMAD.U32 R4, RZ, RZ, UR6 ;  /* 0x00000006ff047e24 */ /* 0x001fe2000f8e00ff */
[----:B------:R-:W-:Y:S01]  /*00b0*/  MOV R5, UR7 ;  /* 0x0000000700057c02 */ /* 0x000fe20008000f00 */
[----:B------:R0:W3:Y:S01]  /*00c0*/  LDC.64 R8, c[0x4][R0] ;  /* 0x0100000000087b82 */ /* 0x0000e20000000a00 */
[----:B------:R-:W4:Y:S01]  /*00d0*/  LDCU UR5, c[0x0][0x2fc] ;  /* 0x00005f80ff0577ac */ /* 0x000f220008000800 */
[----:B-1----:R-:W-:-:S05]  /*00e0*/  IADD3 R6, P0, PT, R1, UR4, RZ ;  /* 0x0000000401067c10 */ /* 0x002fca000ff1e0ff */
[----:B----4-:R-:W-:Y:S01]  /*00f0*/  IMAD.X R7, RZ, RZ, UR5, P0 ;  /* 0x00000005ff077e24 */ /* 0x010fe200080e06ff */
[----:B--23--:R0:W-:Y:S07]  /*0100*/  STL.64 [R1], R10 ;  /* 0x0000000a01007387 */ /* 0x00c1ee0000100a00 */
[----:B------:R-:W-:-:S07]  /*0110*/  LEPC R20, `(.L_x_0) ;  /* 0x000000001014794e */ /* 0x000fce0000000000 */
[----:B0-----:R-:W-:Y:S05]  /*0120*/  CALL.ABS.NOINC R8 ;  /* 0x0000000008007343 */ /* 0x001fea0003c00000 */
.L_x_0:
[----:B------:R-:W-:Y:S05]  /*0130*/  EXIT ;  /* 0x000000000000794d */ /* 0x000fea0003800000 */
.L_x_1:
[----:B------:R-:W-:-:S00]  /*0140*/  BRA `(.L_x_1) ;  /* 0xfffffffc00fc7947 */ /* 0x000fc0000383ffff */
[----:B------:R-:W-:-:S00]  /*0150*/  NOP ;  /* 0x0000000000007918 */ /* 0x000fc00000000000 */
        /* <DEDUP_REMOVED lines=10> */
.L_x_2:


//--------------------- .nv.global.init           --------------------------
	.section	.nv.global.init,"aw",@progbits
.nv.global.init:
	.type		$str,@object
	.size		$str,(.L_0 - $str)
$str:
        /*0000*/ 	.byte	0x48, 0x65, 0x6c, 0x6c, 0x6f, 0x20, 0x57, 0x6f, 0x72, 0x6c, 0x64, 0x20, 0x66, 0x72, 0x6f, 0x6d
        /*0010*/ 	.byte	0x20, 0x47, 0x50, 0x55, 0x20, 0x61, 0x5b, 0x25, 0x64, 0x5d, 0x3d, 0x25, 0x64, 0x20, 0x0a, 0x00
.L_0:


//--------------------- .nv.shared.reserved.0     --------------------------
	.section	.nv.shared.reserved.0,"aw",@nobits
	.weak		__nv_reservedSMEM_offset_0_alias
	.size		__nv_reservedSMEM_offset_0_alias, 0, 64
	.other		__nv_reservedSMEM_offset_0_alias,@"STO_CUDA_RESERVED_SHARED STV_DEFAULT"
__nv_reservedSMEM_offset_0_alias:
	.zero		0
	.zero		64


//--------------------- .nv.constant0._Z10cuda_helloPi --------------------------
	.section	.nv.constant0._Z10cuda_helloPi,"a",@progbits
	.sectionflags	@""
	.align	4
.nv.constant0._Z10cuda_helloPi:
	.zero		904


//--------------------- SYMBOLS --------------------------

	.type		.nv.reservedSmem.offset0,@object
	.size		.nv.reservedSmem.offset0,0x4
	.type		vprintf,@function
